//
// Generated by NVIDIA NVVM Compiler
//
// Compiler Build ID: CL-36424714
// Cuda compilation tools, release 13.0, V13.0.88
// Based on NVVM 20.0.0
//

.version 9.0
.target sm_100
.address_size 64

	// .globl	scale_f32

.visible .entry scale_f32(
	.param .u64 .ptr .align 1 scale_f32_param_0,
	.param .f32 scale_f32_param_1,
	.param .u32 scale_f32_param_2
)
{
	.reg .pred 	%p<2>;
	.reg .b32 	%r<6>;
	.reg .b32 	%f<4>;
	.reg .b64 	%rd<5>;

	ld.param.u64 	%rd1, [scale_f32_param_0];
	ld.param.f32 	%f1, [scale_f32_param_1];
	ld.param.u32 	%r2, [scale_f32_param_2];
	mov.u32 	%r3, %ctaid.x;
	mov.u32 	%r4, %ntid.x;
	mov.u32 	%r5, %tid.x;
	mad.lo.s32 	%r1, %r3, %r4, %r5;
	setp.ge.s32 	%p1, %r1, %r2;
	@%p1 bra 	$L__BB0_2;
	cvta.to.global.u64 	%rd2, %rd1;
	mul.wide.s32 	%rd3, %r1, 4;
	add.s64 	%rd4, %rd2, %rd3;
	ld.global.f32 	%f2, [%rd4];
	mul.f32 	%f3, %f1, %f2;
	st.global.f32 	[%rd4], %f3;
$L__BB0_2:
	ret;

}
	// .globl	scale_rows_f32
.visible .entry scale_rows_f32(
	.param .u64 .ptr .align 1 scale_rows_f32_param_0,
	.param .u64 .ptr .align 1 scale_rows_f32_param_1,
	.param .u32 scale_rows_f32_param_2,
	.param .u32 scale_rows_f32_param_3
)
{
	.reg .pred 	%p<2>;
	.reg .b32 	%r<8>;
	.reg .b32 	%f<4>;
	.reg .b64 	%rd<9>;

	ld.param.u64 	%rd1, [scale_rows_f32_param_0];
	ld.param.u64 	%rd2, [scale_rows_f32_param_1];
	ld.param.u32 	%r2, [scale_rows_f32_param_2];
	ld.param.u32 	%r3, [scale_rows_f32_param_3];
	mov.u32 	%r4, %ctaid.x;
	mov.u32 	%r5, %ntid.x;
	mov.u32 	%r6, %tid.x;
	mad.lo.s32 	%r1, %r4, %r5, %r6;
	setp.ge.s32 	%p1, %r1, %r3;
	@%p1 bra 	$L__BB1_2;
	cvta.to.global.u64 	%rd3, %rd2;
	cvta.to.global.u64 	%rd4, %rd1;
	rem.s32 	%r7, %r1, %r2;
	mul.wide.s32 	%rd5, %r7, 4;
	add.s64 	%rd6, %rd3, %rd5;
	ld.global.nc.f32 	%f1, [%rd6];
	mul.wide.s32 	%rd7, %r1, 4;
	add.s64 	%rd8, %rd4, %rd7;
	ld.global.f32 	%f2, [%rd8];
	mul.f32 	%f3, %f1, %f2;
	st.global.f32 	[%rd8], %f3;
$L__BB1_2:
	ret;

}


// ===== COMPILED SASS (sm_100) =====

	.target	sm_100

	.elftype	@"ET_EXEC"


//--------------------- .note.nv.tkinfo           --------------------------
	.section	.note.nv.tkinfo,"",@"SHT_NOTE"
	.sectionflags	@"SHF_NOTE_NV_TKINFO"
	.tkinfo
        /*0018*/ 	.word	0x00000002
        /*0030*/ 	.string	""
        /*0030*/ 	.string	"ptxas"
        /*0030*/ 	.string	"Cuda compilation tools, release 13.0, V13.0.88"
        /*0030*/ 	.string	"Build cuda_13.0.r13.0/compiler.36424714_0"
        /*0030*/ 	.string	"-arch sm_100 -m 64 "



//--------------------- .note.nv.cuinfo           --------------------------
	.section	.note.nv.cuinfo,"",@"SHT_NOTE"
	.sectionflags	@"SHF_NOTE_NV_CUINFO"
        /*0018*/ 	.short	0x0002
        /*001a*/ 	.short	0x0064
        /*001c*/ 	.short	0x0082
	.zero		2


//--------------------- .nv.info                  --------------------------
	.section	.nv.info,"",@"SHT_CUDA_INFO"
	.align	4


	//----- nvinfo : EIATTR_REGCOUNT
	.align		4
        /*0000*/ 	.byte	0x04, 0x2f
        /*0002*/ 	.short	(.L_1 - .L_0)
	.align		4
.L_0:
        /*0004*/ 	.word	index@(scale_f32)
        /*0008*/ 	.word	0x00000008


	//----- nvinfo : EIATTR_FRAME_SIZE
	.align		4
.L_1:
        /*000c*/ 	.byte	0x04, 0x11
        /*000e*/ 	.short	(.L_3 - .L_2)
	.align		4
.L_2:
        /*0010*/ 	.word	index@(scale_f32)
        /*0014*/ 	.word	0x00000000


	//----- nvinfo : EIATTR_REGCOUNT
	.align		4
.L_3:
        /*0018*/ 	.byte	0x04, 0x2f
        /*001a*/ 	.short	(.L_5 - .L_4)
	.align		4
.L_4:
        /*001c*/ 	.word	index@(scale_rows_f32)
        /*0020*/ 	.word	0x0000000c


	//----- nvinfo : EIATTR_FRAME_SIZE
	.align		4
.L_5:
        /*0024*/ 	.byte	0x04, 0x11
        /*0026*/ 	.short	(.L_7 - .L_6)
	.align		4
.L_6:
        /*0028*/ 	.word	index@(scale_rows_f32)
        /*002c*/ 	.word	0x00000000


	//----- nvinfo : EIATTR_MIN_STACK_SIZE
	.align		4
.L_7:
        /*0030*/ 	.byte	0x04, 0x12
        /*0032*/ 	.short	(.L_9 - .L_8)
	.align		4
.L_8:
        /*0034*/ 	.word	index@(scale_rows_f32)
        /*0038*/ 	.word	0x00000000


	//----- nvinfo : EIATTR_MIN_STACK_SIZE
	.align		4
.L_9:
        /*003c*/ 	.byte	0x04, 0x12
        /*003e*/ 	.short	(.L_11 - .L_10)
	.align		4
.L_10:
        /*0040*/ 	.word	index@(scale_f32)
        /*0044*/ 	.word	0x00000000
.L_11:


//--------------------- .nv.compat                --------------------------
	.section	.nv.compat,"",@"SHT_CUDA_COMPAT_INFO"
	.align	4
        /*0000*/ 	.byte	0x02, 0x09, 0x00, 0x00, 0x02, 0x02, 0x01, 0x00, 0x02, 0x05, 0x05, 0x00, 0x03, 0x07, 0x01, 0x01
        /*0010*/ 	.byte	0x02, 0x03, 0x00, 0x00, 0x02, 0x06, 0x01, 0x00, 0x04, 0x0b, 0x08, 0x00, 0x09, 0x00, 0x00, 0x00
        /*0020*/ 	.byte	0x00, 0x00, 0x00, 0x00


//--------------------- .nv.info.scale_rows_f32   --------------------------
	.section	.nv.info.scale_rows_f32,"",@"SHT_CUDA_INFO"
	.sectionflags	@""
	.align	4


	//----- nvinfo : EIATTR_CUDA_API_VERSION
	.align		4
        /*0000*/ 	.byte	0x04, 0x37
        /*0002*/ 	.short	(.L_13 - .L_12)
.L_12:
        /*0004*/ 	.word	0x00000082


	//----- nvinfo : EIATTR_KPARAM_INFO
	.align		4
.L_13:
        /*0008*/ 	.byte	0x04, 0x17
        /*000a*/ 	.short	(.L_15 - .L_14)
.L_14:
        /*000c*/ 	.word	0x00000000
        /*0010*/ 	.short	0x0003
        /*0012*/ 	.short	0x0014
        /*0014*/ 	.byte	0x00, 0xf0, 0x11, 0x00


	//----- nvinfo : EIATTR_KPARAM_INFO
	.align		4
.L_15:
        /*0018*/ 	.byte	0x04, 0x17
        /*001a*/ 	.short	(.L_17 - .L_16)
.L_16:
        /*001c*/ 	.word	0x00000000
        /*0020*/ 	.short	0x0002
        /*0022*/ 	.short	0x0010
        /*0024*/ 	.byte	0x00, 0xf0, 0x11, 0x00


	//----- nvinfo : EIATTR_KPARAM_INFO
	.align		4
.L_17:
        /*0028*/ 	.byte	0x04, 0x17
        /*002a*/ 	.short	(.L_19 - .L_18)
.L_18:
        /*002c*/ 	.word	0x00000000
        /*0030*/ 	.short	0x0001
        /*0032*/ 	.short	0x0008
        /*0034*/ 	.byte	0x00, 0xf5, 0x21, 0x00


	//----- nvinfo : EIATTR_KPARAM_INFO
	.align		4
.L_19:
        /*0038*/ 	.byte	0x04, 0x17
        /*003a*/ 	.short	(.L_21 - .L_20)
.L_20:
        /*003c*/ 	.word	0x00000000
        /*0040*/ 	.short	0x0000
        /*0042*/ 	.short	0x0000
        /*0044*/ 	.byte	0x00, 0xf5, 0x21, 0x00


	//----- nvinfo : EIATTR_SPARSE_MMA_MASK
	.align		4
.L_21:
        /*0048*/ 	.byte	0x03, 0x50
        /*004a*/ 	.short	0x0000


	//----- nvinfo : EIATTR_MAXREG_COUNT
	.align		4
        /*004c*/ 	.byte	0x03, 0x1b
        /*004e*/ 	.short	0x00ff


	//----- nvinfo : EIATTR_MERCURY_ISA_VERSION
	.align		4
        /*0050*/ 	.byte	0x03, 0x5f
        /*0052*/ 	.short	0x0101


	//----- nvinfo : EIATTR_VRC_CTA_INIT_COUNT
	.align		4
        /*0054*/ 	.byte	0x02, 0x4a
	.zero		1
	.zero		1


	//----- nvinfo : EIATTR_EXIT_INSTR_OFFSETS
	.align		4
        /*0058*/ 	.byte	0x04, 0x1c
        /*005a*/ 	.short	(.L_23 - .L_22)


	//   ....[0]....
.L_22:
        /*005c*/ 	.word	0x00000070


	//   ....[1]....
        /*0060*/ 	.word	0x00000270


	//----- nvinfo : EIATTR_CBANK_PARAM_SIZE
	.align		4
.L_23:
        /*0064*/ 	.byte	0x03, 0x19
        /*0066*/ 	.short	0x0018


	//----- nvinfo : EIATTR_PARAM_CBANK
	.align		4
        /*0068*/ 	.byte	0x04, 0x0a
        /*006a*/ 	.short	(.L_25 - .L_24)
	.align		4
.L_24:
        /*006c*/ 	.word	index@(.nv.constant0.scale_rows_f32)
        /*0070*/ 	.short	0x0380
        /*0072*/ 	.short	0x0018


	//----- nvinfo : EIATTR_SW_WAR
	.align		4
.L_25:
        /*0074*/ 	.byte	0x04, 0x36
        /*0076*/ 	.short	(.L_27 - .L_26)
.L_26:
        /*0078*/ 	.word	0x00000008
.L_27:


//--------------------- .nv.info.scale_f32        --------------------------
	.section	.nv.info.scale_f32,"",@"SHT_CUDA_INFO"
	.sectionflags	@""
	.align	4


	//----- nvinfo : EIATTR_CUDA_API_VERSION
	.align		4
        /*0000*/ 	.byte	0x04, 0x37
        /*0002*/ 	.short	(.L_29 - .L_28)
.L_28:
        /*0004*/ 	.word	0x00000082


	//----- nvinfo : EIATTR_KPARAM_INFO
	.align		4
.L_29:
        /*0008*/ 	.byte	0x04, 0x17
        /*000a*/ 	.short	(.L_31 - .L_30)
.L_30:
        /*000c*/ 	.word	0x00000000
        /*0010*/ 	.short	0x0002
        /*0012*/ 	.short	0x000c
        /*0014*/ 	.byte	0x00, 0xf0, 0x11, 0x00


	//----- nvinfo : EIATTR_KPARAM_INFO
	.align		4
.L_31:
        /*0018*/ 	.byte	0x04, 0x17
        /*001a*/ 	.short	(.L_33 - .L_32)
.L_32:
        /*001c*/ 	.word	0x00000000
        /*0020*/ 	.short	0x0001
        /*0022*/ 	.short	0x0008
        /*0024*/ 	.byte	0x00, 0xf0, 0x11, 0x00


	//----- nvinfo : EIATTR_KPARAM_INFO
	.align		4
.L_33:
        /*0028*/ 	.byte	0x04, 0x17
        /*002a*/ 	.short	(.L_35 - .L_34)
.L_34:
        /*002c*/ 	.word	0x00000000
        /*0030*/ 	.short	0x0000
        /*0032*/ 	.short	0x0000
        /*0034*/ 	.byte	0x00, 0xf5, 0x21, 0x00


	//----- nvinfo : EIATTR_SPARSE_MMA_MASK
	.align		4
.L_35:
        /*0038*/ 	.byte	0x03, 0x50
        /*003a*/ 	.short	0x0000


	//----- nvinfo : EIATTR_MAXREG_COUNT
	.align		4
        /*003c*/ 	.byte	0x03, 0x1b
        /*003e*/ 	.short	0x00ff


	//----- nvinfo : EIATTR_MERCURY_ISA_VERSION
	.align		4
        /*0040*/ 	.byte	0x03, 0x5f
        /*0042*/ 	.short	0x0101


	//----- nvinfo : EIATTR_VRC_CTA_INIT_COUNT
	.align		4
        /*0044*/ 	.byte	0x02, 0x4a
	.zero		1
	.zero		1


	//----- nvinfo : EIATTR_EXIT_INSTR_OFFSETS
	.align		4
        /*0048*/ 	.byte	0x04, 0x1c
        /*004a*/ 	.short	(.L_37 - .L_36)


	//   ....[0]....
.L_36:
        /*004c*/ 	.word	0x00000070


	//   ....[1]....
        /*0050*/ 	.word	0x000000f0


	//----- nvinfo : EIATTR_CBANK_PARAM_SIZE
	.align		4
.L_37:
        /*0054*/ 	.byte	0x03, 0x19
        /*0056*/ 	.short	0x0010


	//----- nvinfo : EIATTR_PARAM_CBANK
	.align		4
        /*0058*/ 	.byte	0x04, 0x0a
        /*005a*/ 	.short	(.L_39 - .L_38)
	.align		4
.L_38:
        /*005c*/ 	.word	index@(.nv.constant0.scale_f32)
        /*0060*/ 	.short	0x0380
        /*0062*/ 	.short	0x0010


	//----- nvinfo : EIATTR_SW_WAR
	.align		4
.L_39:
        /*0064*/ 	.byte	0x04, 0x36
        /*0066*/ 	.short	(.L_41 - .L_40)
.L_40:
        /*0068*/ 	.word	0x00000008
.L_41:


//--------------------- .nv.callgraph             --------------------------
	.section	.nv.callgraph,"",@"SHT_CUDA_CALLGRAPH"
	.align	4
	.sectionentsize	8
	.align		4
        /*0000*/ 	.word	0x00000000
	.align		4
        /*0004*/ 	.word	0xffffffff
	.align		4
        /*0008*/ 	.word	0x00000000
	.align		4
        /*000c*/ 	.word	0xfffffffe
	.align		4
        /*0010*/ 	.word	0x00000000
	.align		4
        /*0014*/ 	.word	0xfffffffd
	.align		4
        /*0018*/ 	.word	0x00000000
	.align		4
        /*001c*/ 	.word	0xfffffffc


//--------------------- .text.scale_rows_f32      --------------------------
	.section	.text.scale_rows_f32,"ax",@progbits
	.align	128
        .global         scale_rows_f32
        .type           scale_rows_f32,@function
        .size           scale_rows_f32,(.L_x_2 - scale_rows_f32)
        .other          scale_rows_f32,@"STO_CUDA_ENTRY STV_DEFAULT"
scale_rows_f32:
.text.scale_rows_f32:
[----:B------:R-:W-:Y:S01]  /*0000*/  LDC R1, c[0x0][0x37c] ;  /* 0x0000df00ff017b82 */ /* 0x000fe20000000800 */
[----:B------:R-:W0:Y:S07]  /*0010*/  S2R R0, SR_TID.X ;  /* 0x0000000000007919 */ /* 0x000e2e0000002100 */
[----:B------:R-:W0:Y:S01]  /*0020*/  S2UR UR4, SR_CTAID.X ;  /* 0x00000000000479c3 */ /* 0x000e220000002500 */
[----:B------:R-:W1:Y:S07]  /*0030*/  LDCU UR5, c[0x0][0x394] ;  /* 0x00007280ff0577ac */ /* 0x000e6e0008000800 */
[----:B------:R-:W0:Y:S02]  /*0040*/  LDC R7, c[0x0][0x360] ;  /* 0x0000d800ff077b82 */ /* 0x000e240000000800 */
[----:B0-----:R-:W-:-:S05]  /*0050*/  IMAD R7, R7, UR4, R0 ;  /* 0x0000000407077c24 */ /* 0x001fca000f8e0200 */
[----:B-1----:R-:W-:-:S13]  /*0060*/  ISETP.GE.AND P0, PT, R7, UR5, PT ;  /* 0x0000000507007c0c */ /* 0x002fda000bf06270 */
[----:B------:R-:W-:Y:S05]  /*0070*/  @P0 EXIT ;  /* 0x000000000000094d */ /* 0x000fea0003800000 */
[----:B------:R-:W0:Y:S01]  /*0080*/  LDC R6, c[0x0][0x390] ;  /* 0x0000e400ff067b82 */ /* 0x000e220000000800 */
[----:B------:R-:W-:Y:S01]  /*0090*/  ISETP.GE.AND P2, PT, R7, RZ, PT ;  /* 0x000000ff0700720c */ /* 0x000fe20003f46270 */
[----:B------:R-:W1:Y:S01]  /*00a0*/  LDCU.64 UR4, c[0x0][0x358] ;  /* 0x00006b00ff0477ac */ /* 0x000e620008000a00 */
[----:B0-----:R-:W-:-:S04]  /*00b0*/  IABS R9, R6 ;  /* 0x0000000600097213 */ /* 0x001fc80000000000 */
[----:B------:R-:W0:Y:S08]  /*00c0*/  I2F.RP R0, R9 ;  /* 0x0000000900007306 */ /* 0x000e300000209400 */
[----:B0-----:R-:W0:Y:S02]  /*00d0*/  MUFU.RCP R0, R0 ;  /* 0x0000000000007308 */ /* 0x001e240000001000 */
[----:B0-----:R-:W-:-:S06]  /*00e0*/  IADD3 R2, PT, PT, R0, 0xffffffe, RZ ;  /* 0x0ffffffe00027810 */ /* 0x001fcc0007ffe0ff */
[----:B------:R0:W2:Y:S02]  /*00f0*/  F2I.FTZ.U32.TRUNC.NTZ R3, R2 ;  /* 0x0000000200037305 */ /* 0x0000a4000021f000 */
[----:B0-----:R-:W-:Y:S01]  /*0100*/  IMAD.MOV.U32 R2, RZ, RZ, RZ ;  /* 0x000000ffff027224 */ /* 0x001fe200078e00ff */
[----:B--2---:R-:W-:-:S05]  /*0110*/  IADD3 R4, PT, PT, RZ, -R3, RZ ;  /* 0x80000003ff047210 */ /* 0x004fca0007ffe0ff */
[----:B------:R-:W-:Y:S01]  /*0120*/  IMAD R5, R4, R9, RZ ;  /* 0x0000000904057224 */ /* 0x000fe200078e02ff */
[----:B------:R-:W-:-:S03]  /*0130*/  IABS R4, R7 ;  /* 0x0000000700047213 */ /* 0x000fc60000000000 */
[----:B------:R-:W-:-:S06]  /*0140*/  IMAD.HI.U32 R3, R3, R5, R2 ;  /* 0x0000000503037227 */ /* 0x000fcc00078e0002 */
[----:B------:R-:W-:-:S05]  /*0150*/  IMAD.HI.U32 R3, R3, R4, RZ ;  /* 0x0000000403037227 */ /* 0x000fca00078e00ff */
[----:B------:R-:W-:-:S05]  /*0160*/  IADD3 R3, PT, PT, -R3, RZ, RZ ;  /* 0x000000ff03037210 */ /* 0x000fca0007ffe1ff */
[C---:B------:R-:W-:Y:S02]  /*0170*/  IMAD R0, R9.reuse, R3, R4 ;  /* 0x0000000309007224 */ /* 0x040fe400078e0204 */
[----:B------:R-:W0:Y:S03]  /*0180*/  LDC.64 R2, c[0x0][0x388] ;  /* 0x0000e200ff027b82 */ /* 0x000e260000000a00 */
[----:B------:R-:W-:-:S05]  /*0190*/  ISETP.GT.U32.AND P0, PT, R9, R0, PT ;  /* 0x000000000900720c */ /* 0x000fca0003f04070 */
[----:B------:R-:W2:Y:S08]  /*01a0*/  LDC.64 R4, c[0x0][0x380] ;  /* 0x0000e000ff047b82 */ /* 0x000eb00000000a00 */
[----:B------:R-:W-:Y:S01]  /*01b0*/  @!P0 IMAD.IADD R0, R0, 0x1, -R9 ;  /* 0x0000000100008824 */ /* 0x000fe200078e0a09 */
[----:B------:R-:W-:-:S04]  /*01c0*/  ISETP.NE.AND P0, PT, R6, RZ, PT ;  /* 0x000000ff0600720c */ /* 0x000fc80003f05270 */
[----:B------:R-:W-:Y:S01]  /*01d0*/  ISETP.GT.U32.AND P1, PT, R9, R0, PT ;  /* 0x000000000900720c */ /* 0x000fe20003f24070 */
[----:B--2---:R-:W-:-:S12]  /*01e0*/  IMAD.WIDE R4, R7, 0x4, R4 ;  /* 0x0000000407047825 */ /* 0x004fd800078e0204 */
[----:B------:R-:W-:Y:S01]  /*01f0*/  @!P1 IADD3 R0, PT, PT, R0, -R9, RZ ;  /* 0x8000000900009210 */ /* 0x000fe20007ffe0ff */
[----:B-1----:R-:W2:Y:S04]  /*0200*/  LDG.E R7, desc[UR4][R4.64] ;  /* 0x0000000404077981 */ /* 0x002ea8000c1e1900 */
[----:B------:R-:W-:Y:S01]  /*0210*/  @!P2 IMAD.MOV R0, RZ, RZ, -R0 ;  /* 0x000000ffff00a224 */ /* 0x000fe200078e0a00 */
[----:B------:R-:W-:-:S05]  /*0220*/  @!P0 LOP3.LUT R0, RZ, R6, RZ, 0x33, !PT ;  /* 0x00000006ff008212 */ /* 0x000fca00078e33ff */
[----:B0-----:R-:W-:-:S06]  /*0230*/  IMAD.WIDE R2, R0, 0x4, R2 ;  /* 0x0000000400027825 */ /* 0x001fcc00078e0202 */
[----:B------:R-:W2:Y:S02]  /*0240*/  LDG.E.CONSTANT R2, desc[UR4][R2.64] ;  /* 0x0000000402027981 */ /* 0x000ea4000c1e9900 */
[----:B--2---:R-:W-:-:S05]  /*0250*/  FMUL R7, R2, R7 ;  /* 0x0000000702077220 */ /* 0x004fca0000400000 */
[----:B------:R-:W-:Y:S01]  /*0260*/  STG.E desc[UR4][R4.64], R7 ;  /* 0x0000000704007986 */ /* 0x000fe2000c101904 */
[----:B------:R-:W-:Y:S05]  /*0270*/  EXIT ;  /* 0x000000000000794d */ /* 0x000fea0003800000 */
.L_x_0:
[----:B------:R-:W-:-:S00]  /*0280*/  BRA `(.L_x_0) ;  /* 0xfffffffc00fc7947 */ /* 0x000fc0000383ffff */
[----:B------:R-:W-:-:S00]  /*0290*/  NOP ;  /* 0x0000000000007918 */ /* 0x000fc00000000000 */
        /* <DEDUP_REMOVED lines=14> */
.L_x_2:


//--------------------- .text.scale_f32           --------------------------
	.section	.text.scale_f32,"ax",@progbits
	.align	128
        .global         scale_f32
        .type           scale_f32,@function
        .size           scale_f32,(.L_x_3 - scale_f32)
        .other          scale_f32,@"STO_CUDA_ENTRY STV_DEFAULT"
scale_f32:
.text.scale_f32:
        /* <DEDUP_REMOVED lines=8> */
[----:B------:R-:W0:Y:S01]  /*0080*/  LDC.64 R2, c[0x0][0x380] ;  /* 0x0000e000ff027b82 */ /* 0x000e220000000a00 */
[----:B------:R-:W1:Y:S01]  /*0090*/  LDCU.64 UR4, c[0x0][0x358] ;  /* 0x00006b00ff0477ac */ /* 0x000e620008000a00 */
[----:B------:R-:W2:Y:S01]  /*00a0*/  LDCU UR6, c[0x0][0x388] ;  /* 0x00007100ff0677ac */ /* 0x000ea20008000800 */
[----:B0-----:R-:W-:-:S05]  /*00b0*/  IMAD.WIDE R2, R5, 0x4, R2 ;  /* 0x0000000405027825 */ /* 0x001fca00078e0202 */
[----:B-1----:R-:W2:Y:S02]  /*00c0*/  LDG.E R0, desc[UR4][R2.64] ;  /* 0x0000000402007981 */ /* 0x002ea4000c1e1900 */
[----:B--2---:R-:W-:-:S05]  /*00d0*/  FMUL R5, R0, UR6 ;  /* 0x0000000600057c20 */ /* 0x004fca0008400000 */
[----:B------:R-:W-:Y:S01]  /*00e0*/  STG.E desc[UR4][R2.64], R5 ;  /* 0x0000000502007986 */ /* 0x000fe2000c101904 */
[----:B------:R-:W-:Y:S05]  /*00f0*/  EXIT ;  /* 0x000000000000794d */ /* 0x000fea0003800000 */
.L_x_1:
        /* <DEDUP_REMOVED lines=16> */
.L_x_3:


//--------------------- .nv.shared.reserved.0     --------------------------
	.section	.nv.shared.reserved.0,"aw",@nobits
	.weak		__nv_reservedSMEM_offset_0_alias
	.size		__nv_reservedSMEM_offset_0_alias, 0, 64
	.other		__nv_reservedSMEM_offset_0_alias,@"STO_CUDA_RESERVED_SHARED STV_DEFAULT"
__nv_reservedSMEM_offset_0_alias:
	.zero		0
	.zero		64


//--------------------- .nv.constant0.scale_rows_f32 --------------------------
	.section	.nv.constant0.scale_rows_f32,"a",@progbits
	.sectionflags	@""
	.align	4
.nv.constant0.scale_rows_f32:
	.zero		920


//--------------------- .nv.constant0.scale_f32   --------------------------
	.section	.nv.constant0.scale_f32,"a",@progbits
	.sectionflags	@""
	.align	4
.nv.constant0.scale_f32:
	.zero		912


//--------------------- SYMBOLS --------------------------

	.type		.nv.reservedSmem.offset0,@object
	.size		.nv.reservedSmem.offset0,0x4
